	.headerflags	@"EF_CUDA_TEXMODE_UNIFIED EF_CUDA_64BIT_ADDRESS EF_CUDA_ACCELERATORS EF_CUDA_SM90 EF_CUDA_VIRTUAL_SM(EF_CUDA_SM90)"
	.elftype	@"ET_EXEC"


//--------------------- .nv.info                  --------------------------
	.section	.nv.info,"",@"SHT_CUDA_INFO"
	.align	4


	//----- nvinfo : EIATTR_REGCOUNT
	.align		4
        /*0000*/ 	.byte	0x04, 0x2f
        /*0002*/ 	.short	(.L_3 - .L_2)
	.align		4
.L_2:
        /*0004*/ 	.word	index@(triton_poi_fused__native_batch_norm_legit_no_training_add_convolution_relu_threshold_backward_2)
        /*0008*/ 	.word	0x00000017


	//----- nvinfo : EIATTR_MIN_STACK_SIZE
	.align		4
.L_3:
        /*000c*/ 	.byte	0x04, 0x12
        /*000e*/ 	.short	(.L_5 - .L_4)
	.align		4
.L_4:
        /*0010*/ 	.word	index@(triton_poi_fused__native_batch_norm_legit_no_training_add_convolution_relu_threshold_backward_2)
        /*0014*/ 	.word	0x00000000


	//----- nvinfo : EIATTR_FRAME_SIZE
	.align		4
.L_5:
        /*0018*/ 	.byte	0x04, 0x11
        /*001a*/ 	.short	(.L_7 - .L_6)
	.align		4
.L_6:
        /*001c*/ 	.word	index@(triton_poi_fused__native_batch_norm_legit_no_training_add_convolution_relu_threshold_backward_2)
        /*0020*/ 	.word	0x00000000


	//----- nvinfo : EIATTR_MIN_STACK_SIZE
	.align		4
.L_7:
        /*0024*/ 	.byte	0x04, 0x12
        /*0026*/ 	.short	(.L_9 - .L_8)
	.align		4
.L_8:
        /*0028*/ 	.word	index@(triton_poi_fused__native_batch_norm_legit_no_training_add_convolution_relu_threshold_backward_2)
        /*002c*/ 	.word	0x00000000
.L_9:


//--------------------- .nv.info.triton_poi_fused__native_batch_norm_legit_no_training_add_convolution_relu_threshold_backward_2 --------------------------
	.section	.nv.info.triton_poi_fused__native_batch_norm_legit_no_training_add_convolution_relu_threshold_backward_2,"",@"SHT_CUDA_INFO"
	.sectionflags	@""
	.align	4


	//----- nvinfo : EIATTR_CUDA_API_VERSION
	.align		4
        /*0000*/ 	.byte	0x04, 0x37
        /*0002*/ 	.short	(.L_11 - .L_10)
.L_10:
        /*0004*/ 	.word	0x0000007c


	//----- nvinfo : EIATTR_KPARAM_INFO
	.align		4
.L_11:
        /*0008*/ 	.byte	0x04, 0x17
        /*000a*/ 	.short	(.L_13 - .L_12)
.L_12:
        /*000c*/ 	.word	0x00000000
        /*0010*/ 	.short	0x0009
        /*0012*/ 	.short	0x0048
        /*0014*/ 	.byte	0x00, 0xf0, 0x11, 0x00


	//----- nvinfo : EIATTR_KPARAM_INFO
	.align		4
.L_13:
        /*0018*/ 	.byte	0x04, 0x17
        /*001a*/ 	.short	(.L_15 - .L_14)
.L_14:
        /*001c*/ 	.word	0x00000000
        /*0020*/ 	.short	0x0008
        /*0022*/ 	.short	0x0040
        /*0024*/ 	.byte	0x00, 0xf4, 0x21, 0x00


	//----- nvinfo : EIATTR_KPARAM_INFO
	.align		4
.L_15:
        /*0028*/ 	.byte	0x04, 0x17
        /*002a*/ 	.short	(.L_17 - .L_16)
.L_16:
        /*002c*/ 	.word	0x00000000
        /*0030*/ 	.short	0x0007
        /*0032*/ 	.short	0x0038
        /*0034*/ 	.byte	0x00, 0xf4, 0x21, 0x00


	//----- nvinfo : EIATTR_KPARAM_INFO
	.align		4
.L_17:
        /*0038*/ 	.byte	0x04, 0x17
        /*003a*/ 	.short	(.L_19 - .L_18)
.L_18:
        /*003c*/ 	.word	0x00000000
        /*0040*/ 	.short	0x0006
        /*0042*/ 	.short	0x0030
        /*0044*/ 	.byte	0x00, 0xf4, 0x21, 0x00


	//----- nvinfo : EIATTR_KPARAM_INFO
	.align		4
.L_19:
        /*0048*/ 	.byte	0x04, 0x17
        /*004a*/ 	.short	(.L_21 - .L_20)
.L_20:
        /*004c*/ 	.word	0x00000000
        /*0050*/ 	.short	0x0005
        /*0052*/ 	.short	0x0028
        /*0054*/ 	.byte	0x00, 0xf4, 0x21, 0x00


	//----- nvinfo : EIATTR_KPARAM_INFO
	.align		4
.L_21:
        /*0058*/ 	.byte	0x04, 0x17
        /*005a*/ 	.short	(.L_23 - .L_22)
.L_22:
        /*005c*/ 	.word	0x00000000
        /*0060*/ 	.short	0x0004
        /*0062*/ 	.short	0x0020
        /*0064*/ 	.byte	0x00, 0xf4, 0x21, 0x00


	//----- nvinfo : EIATTR_KPARAM_INFO
	.align		4
.L_23:
        /*0068*/ 	.byte	0x04, 0x17
        /*006a*/ 	.short	(.L_25 - .L_24)
.L_24:
        /*006c*/ 	.word	0x00000000
        /*0070*/ 	.short	0x0003
        /*0072*/ 	.short	0x0018
        /*0074*/ 	.byte	0x00, 0xf4, 0x21, 0x00


	//----- nvinfo : EIATTR_KPARAM_INFO
	.align		4
.L_25:
        /*0078*/ 	.byte	0x04, 0x17
        /*007a*/ 	.short	(.L_27 - .L_26)
.L_26:
        /*007c*/ 	.word	0x00000000
        /*0080*/ 	.short	0x0002
        /*0082*/ 	.short	0x0010
        /*0084*/ 	.byte	0x00, 0xf4, 0x21, 0x00


	//----- nvinfo : EIATTR_KPARAM_INFO
	.align		4
.L_27:
        /*0088*/ 	.byte	0x04, 0x17
        /*008a*/ 	.short	(.L_29 - .L_28)
.L_28:
        /*008c*/ 	.word	0x00000000
        /*0090*/ 	.short	0x0001
        /*0092*/ 	.short	0x0008
        /*0094*/ 	.byte	0x00, 0xf4, 0x21, 0x00


	//----- nvinfo : EIATTR_KPARAM_INFO
	.align		4
.L_29:
        /*0098*/ 	.byte	0x04, 0x17
        /*009a*/ 	.short	(.L_31 - .L_30)
.L_30:
        /*009c*/ 	.word	0x00000000
        /*00a0*/ 	.short	0x0000
        /*00a2*/ 	.short	0x0000
        /*00a4*/ 	.byte	0x00, 0xf4, 0x21, 0x00


	//----- nvinfo : EIATTR_SPARSE_MMA_MASK
	.align		4
.L_31:
        /*00a8*/ 	.byte	0x03, 0x50
        /*00aa*/ 	.short	0x0000


	//----- nvinfo : EIATTR_MAXREG_COUNT
	.align		4
        /*00ac*/ 	.byte	0x03, 0x1b
        /*00ae*/ 	.short	0x00ff


	//----- nvinfo : EIATTR_EXIT_INSTR_OFFSETS
	.align		4
        /*00b0*/ 	.byte	0x04, 0x1c
        /*00b2*/ 	.short	(.L_33 - .L_32)


	//   ....[0]....
.L_32:
        /*00b4*/ 	.word	0x00000430


	//   ....[1]....
        /*00b8*/ 	.word	0x00000450


	//----- nvinfo : EIATTR_REQNTID
	.align		4
.L_33:
        /*00bc*/ 	.byte	0x04, 0x10
        /*00be*/ 	.short	(.L_35 - .L_34)
.L_34:
        /*00c0*/ 	.word	0x00000080
        /*00c4*/ 	.word	0x00000001
        /*00c8*/ 	.word	0x00000001


	//----- nvinfo : EIATTR_CBANK_PARAM_SIZE
	.align		4
.L_35:
        /*00cc*/ 	.byte	0x03, 0x19
        /*00ce*/ 	.short	0x004c


	//----- nvinfo : EIATTR_PARAM_CBANK
	.align		4
        /*00d0*/ 	.byte	0x04, 0x0a
        /*00d2*/ 	.short	(.L_37 - .L_36)
	.align		4
.L_36:
        /*00d4*/ 	.word	index@(.nv.constant0.triton_poi_fused__native_batch_norm_legit_no_training_add_convolution_relu_threshold_backward_2)
        /*00d8*/ 	.short	0x0210
        /*00da*/ 	.short	0x004c


	//----- nvinfo : EIATTR_SW_WAR
	.align		4
.L_37:
        /*00dc*/ 	.byte	0x04, 0x36
        /*00de*/ 	.short	(.L_39 - .L_38)
.L_38:
        /*00e0*/ 	.word	0x00000008
.L_39:


//--------------------- .nv.callgraph             --------------------------
	.section	.nv.callgraph,"",@"SHT_CUDA_CALLGRAPH"
	.align	4
	.sectionentsize	8
	.align		4
        /*0000*/ 	.word	0x00000000
	.align		4
        /*0004*/ 	.word	0xffffffff
	.align		4
        /*0008*/ 	.word	0x00000000
	.align		4
        /*000c*/ 	.word	0xfffffffe
	.align		4
        /*0010*/ 	.word	0x00000000
	.align		4
        /*0014*/ 	.word	0xfffffffd
	.align		4
        /*0018*/ 	.word	0x00000000
	.align		4
        /*001c*/ 	.word	0xfffffffc


//--------------------- .nv.constant4             --------------------------
	.section	.nv.constant4,"a",@progbits
	.align	8
	.align		8
.nv.constant4:
        /*0000*/ 	.dword	_$_str
	.align		8
        /*0008*/ 	.dword	_$_str_$_2


//--------------------- .text.triton_poi_fused__native_batch_norm_legit_no_training_add_convolution_relu_threshold_backward_2 --------------------------
	.section	.text.triton_poi_fused__native_batch_norm_legit_no_training_add_convolution_relu_threshold_backward_2,"ax",@progbits
	.align	128
        .global         triton_poi_fused__native_batch_norm_legit_no_training_add_convolution_relu_threshold_backward_2
        .type           triton_poi_fused__native_batch_norm_legit_no_training_add_convolution_relu_threshold_backward_2,@function
        .size           triton_poi_fused__native_batch_norm_legit_no_training_add_convolution_relu_threshold_backward_2,(.L_x_1 - triton_poi_fused__native_batch_norm_legit_no_training_add_convolution_relu_threshold_backward_2)
        .other          triton_poi_fused__native_batch_norm_legit_no_training_add_convolution_relu_threshold_backward_2,@"STO_CUDA_ENTRY STV_DEFAULT"
triton_poi_fused__native_batch_norm_legit_no_training_add_convolution_relu_threshold_backward_2:
.text.triton_poi_fused__native_batch_norm_legit_no_training_add_convolution_relu_threshold_backward_2:
[----:B------:R-:W0:Y:S01]  /*0000*/  LDC R1, c[0x0][0x28] ;  /* 0x00000a00ff017b82 */ /* 0x000e220000000800 */
[----:B------:R-:W1:Y:S07]  /*0010*/  S2R R7, SR_TID.X ;  /* 0x0000000000077919 */ /* 0x000e6e0000002100 */
[----:B------:R-:W2:Y:S01]  /*0020*/  LDC.64 R4, c[0x0][0x228] ;  /* 0x00008a00ff047b82 */ /* 0x000ea20000000a00 */
[----:B------:R-:W-:Y:S01]  /*0030*/  ULDC.64 UR4, c[0x0][0x208] ;  /* 0x0000820000047ab9 */ /* 0x000fe20000000a00 */
[----:B------:R-:W3:Y:S06]  /*0040*/  S2R R0, SR_CTAID.X ;  /* 0x0000000000007919 */ /* 0x000eec0000002500 */
[----:B------:R-:W4:Y:S08]  /*0050*/  LDC.64 R16, c[0x0][0x218] ;  /* 0x00008600ff107b82 */ /* 0x000f300000000a00 */
[----:B------:R-:W5:Y:S08]  /*0060*/  LDC.64 R18, c[0x0][0x220] ;  /* 0x00008800ff127b82 */ /* 0x000f700000000a00 */
[----:B------:R-:W4:Y:S08]  /*0070*/  LDC.64 R10, c[0x0][0x230] ;  /* 0x00008c00ff0a7b82 */ /* 0x000f300000000a00 */
[----:B------:R-:W5:Y:S01]  /*0080*/  LDC.64 R8, c[0x0][0x238] ;  /* 0x00008e00ff087b82 */ /* 0x000f620000000a00 */
[----:B-1----:R-:W-:Y:S01]  /*0090*/  LOP3.LUT R7, R7, 0x7f, RZ, 0xc0, !PT ;  /* 0x0000007f07077812 */ /* 0x002fe200078ec0ff */
[----:B------:R-:W-:Y:S01]  /*00a0*/  IMAD.MOV.U32 R6, RZ, RZ, RZ ;  /* 0x000000ffff067224 */ /* 0x000fe200078e00ff */
[----:B---3--:R-:W-:-:S02]  /*00b0*/  SHF.R.S32.HI R2, RZ, 0x18, R0 ;  /* 0x00000018ff027819 */ /* 0x008fc40000011400 */
[----:B------:R-:W-:Y:S02]  /*00c0*/  CS2R R12, SRZ ;  /* 0x00000000000c7805 */ /* 0x000fe4000001ff00 */
[----:B------:R-:W-:Y:S01]  /*00d0*/  MOV R20, RZ ;  /* 0x000000ff00147202 */ /* 0x000fe20000000f00 */
[----:B------:R-:W-:Y:S01]  /*00e0*/  IMAD R7, R0, 0x80, R7 ;  /* 0x0000008000077824 */ /* 0x000fe200078e0207 */
[----:B------:R-:W-:Y:S01]  /*00f0*/  SGXT R0, R2, 0x1 ;  /* 0x000000010200781a */ /* 0x000fe20000000200 */
[----:B------:R-:W-:-:S03]  /*0100*/  ULDC.64 UR6, c[0x0][0x250] ;  /* 0x0000940000067ab9 */ /* 0x000fc60000000a00 */
[----:B------:R-:W-:Y:S02]  /*0110*/  LEA.HI R0, R0, R7, RZ, 0x4 ;  /* 0x0000000700007211 */ /* 0x000fe400078f20ff */
[----:B------:R-:W-:Y:S02]  /*0120*/  ISETP.GE.AND P0, PT, R7, 0x100, PT ;  /* 0x000001000700780c */ /* 0x000fe40003f06270 */
[----:B------:R-:W-:-:S04]  /*0130*/  SHF.R.S32.HI R0, RZ, 0x4, R0 ;  /* 0x00000004ff007819 */ /* 0x000fc80000011400 */
[----:B------:R-:W-:-:S04]  /*0140*/  LEA.HI R2, R0, R0, RZ, 0x2 ;  /* 0x0000000000027211 */ /* 0x000fc800078f10ff */
[----:B------:R-:W-:Y:S02]  /*0150*/  LOP3.LUT R15, R2, 0xfffffffc, RZ, 0xc0, !PT ;  /* 0xfffffffc020f7812 */ /* 0x000fe400078ec0ff */
[----:B------:R-:W1:Y:S03]  /*0160*/  LDC.64 R2, c[0x0][0x210] ;  /* 0x00008400ff027b82 */ /* 0x000e660000000a00 */
[----:B------:R-:W-:Y:S01]  /*0170*/  IMAD.IADD R15, R0, 0x1, -R15 ;  /* 0x00000001000f7824 */ /* 0x000fe200078e0a0f */
[----:B------:R-:W-:-:S03]  /*0180*/  HFMA2.MMA R0, -RZ, RZ, 0, 0 ;  /* 0x00000000ff007435 */ /* 0x000fc600000001ff */
[----:B--2---:R-:W-:-:S07]  /*0190*/  IMAD.WIDE R4, R15, 0x4, R4 ;  /* 0x000000040f047825 */ /* 0x004fce00078e0204 */
[----:B------:R2:W3:Y:S01]  /*01a0*/  @!P0 LDG.E.EL R0, desc[UR4][R4.64] ;  /* 0x0000000404008981 */ /* 0x0004e2000c2e1900 */
[----:B----4-:R-:W-:-:S04]  /*01b0*/  IMAD.WIDE R16, R15, 0x4, R16 ;  /* 0x000000040f107825 */ /* 0x010fc800078e0210 */
[----:B-----5:R-:W-:Y:S01]  /*01c0*/  IMAD.WIDE R18, R15, 0x4, R18 ;  /* 0x000000040f127825 */ /* 0x020fe200078e0212 */
[----:B------:R-:W4:Y:S03]  /*01d0*/  @!P0 LDG.E.EL R6, desc[UR4][R16.64] ;  /* 0x0000000410068981 */ /* 0x000f26000c2e1900 */
[----:B-1----:R-:W-:Y:S01]  /*01e0*/  IMAD.WIDE R2, R7, 0x4, R2 ;  /* 0x0000000407027825 */ /* 0x002fe200078e0202 */
[----:B--2---:R-:W1:Y:S01]  /*01f0*/  LDC.64 R4, c[0x0][0x240] ;  /* 0x00009000ff047b82 */ /* 0x004e620000000a00 */
[----:B------:R-:W2:Y:S04]  /*0200*/  @!P0 LDG.E.EL R12, desc[UR4][R18.64] ;  /* 0x00000004120c8981 */ /* 0x000ea8000c2e1900 */
[----:B------:R-:W4:Y:S01]  /*0210*/  @!P0 LDG.E R13, desc[UR4][R2.64] ;  /* 0x00000004020d8981 */ /* 0x000f22000c1e1900 */
[----:B0-----:R-:W-:-:S04]  /*0220*/  IMAD.WIDE R10, R15, 0x4, R10 ;  /* 0x000000040f0a7825 */ /* 0x001fc800078e020a */
[----:B------:R-:W-:Y:S01]  /*0230*/  IMAD.WIDE R14, R15, 0x4, R8 ;  /* 0x000000040f0e7825 */ /* 0x000fe200078e0208 */
[----:B------:R-:W-:-:S04]  /*0240*/  CS2R R8, SRZ ;  /* 0x0000000000087805 */ /* 0x000fc8000001ff00 */
[----:B------:R-:W5:Y:S04]  /*0250*/  @!P0 LDG.E.EL R20, desc[UR4][R14.64] ;  /* 0x000000040e148981 */ /* 0x000f68000c2e1900 */
[----:B------:R0:W5:Y:S01]  /*0260*/  @!P0 LDG.E.EL R9, desc[UR4][R10.64] ;  /* 0x000000040a098981 */ /* 0x000162000c2e1900 */
[----:B-1----:R-:W-:-:S05]  /*0270*/  IMAD.WIDE R4, R7, 0x4, R4 ;  /* 0x0000000407047825 */ /* 0x002fca00078e0204 */
[----:B------:R1:W5:Y:S01]  /*0280*/  @!P0 LDG.E R8, desc[UR4][R4.64] ;  /* 0x0000000404088981 */ /* 0x000362000c1e1900 */
[----:B0-----:R-:W-:Y:S01]  /*0290*/  HFMA2.MMA R11, -RZ, RZ, 1.625, 0 ;  /* 0x3e800000ff0b7435 */ /* 0x001fe200000001ff */
[----:B-1----:R-:W0:Y:S02]  /*02a0*/  LDC.64 R4, c[0x0][0x248] ;  /* 0x00009200ff047b82 */ /* 0x002e240000000a00 */
[----:B0-----:R-:W-:-:S04]  /*02b0*/  IMAD.WIDE R4, R7, 0x4, R4 ;  /* 0x0000000407047825 */ /* 0x001fc800078e0204 */
[----:B---3--:R-:W-:-:S04]  /*02c0*/  FADD R0, R0, 9.9999997473787516356e-06 ;  /* 0x3727c5ac00007421 */ /* 0x008fc80000000000 */
[----:B------:R-:W0:Y:S02]  /*02d0*/  MUFU.SQRT R16, R0 ;  /* 0x0000000000107308 */ /* 0x000e240000002000 */
[C---:B0-----:R-:W-:Y:S02]  /*02e0*/  FSETP.GT.AND P1, PT, R16.reuse, 8.50705917302346158658e+37, PT ;  /* 0x7e8000001000780b */ /* 0x041fe40003f24000 */
[----:B------:R-:W-:-:S11]  /*02f0*/  FSETP.GEU.AND P2, PT, R16, 1.175494350822287508e-38, PT ;  /* 0x008000001000780b */ /* 0x000fd60003f4e000 */
[----:B------:R-:W-:-:S04]  /*0300*/  @P1 FMUL R16, R16, 0.25 ;  /* 0x3e80000010101820 */ /* 0x000fc80000400000 */
[----:B------:R-:W-:-:S06]  /*0310*/  @!P2 FMUL R16, R16, 16777216 ;  /* 0x4b8000001010a820 */ /* 0x000fcc0000400000 */
[----:B------:R-:W0:Y:S01]  /*0320*/  MUFU.RCP R16, R16 ;  /* 0x0000001000107308 */ /* 0x000e220000001000 */
[----:B------:R-:W-:Y:S01]  /*0330*/  FSEL R11, R11, 1, P1 ;  /* 0x3f8000000b0b7808 */ /* 0x000fe20000800000 */
[----:B----4-:R-:W-:-:S04]  /*0340*/  FADD R13, R6, R13 ;  /* 0x0000000d060d7221 */ /* 0x010fc80000000000 */
[----:B------:R-:W-:Y:S01]  /*0350*/  @!P2 FMUL R11, R11, 16777216 ;  /* 0x4b8000000b0ba820 */ /* 0x000fe20000400000 */
[----:B--2---:R-:W-:-:S03]  /*0360*/  FADD R12, R13, -R12 ;  /* 0x8000000c0d0c7221 */ /* 0x004fc60000000000 */
[----:B0-----:R-:W-:-:S04]  /*0370*/  FMUL R11, R16, R11 ;  /* 0x0000000b100b7220 */ /* 0x001fc80000400000 */
[----:B------:R-:W-:-:S04]  /*0380*/  FMUL R11, R12, R11 ;  /* 0x0000000b0c0b7220 */ /* 0x000fc80000400000 */
[----:B-----5:R-:W-:-:S05]  /*0390*/  FFMA R9, R11, R9, R20 ;  /* 0x000000090b097223 */ /* 0x020fca0000000014 */
[----:B------:R-:W-:-:S04]  /*03a0*/  FSETP.GEU.AND P1, PT, R9, RZ, PT ;  /* 0x000000ff0900720b */ /* 0x000fc80003f2e000 */
[----:B------:R-:W-:Y:S02]  /*03b0*/  FSEL R9, R9, RZ, P1 ;  /* 0x000000ff09097208 */ /* 0x000fe40000800000 */
[----:B------:R-:W-:-:S03]  /*03c0*/  IADD3 R6, P1, R7, UR6, RZ ;  /* 0x0000000607067c10 */ /* 0x000fc6000ff3e0ff */
[C---:B------:R-:W-:Y:S01]  /*03d0*/  FADD R11, R9.reuse, R8 ;  /* 0x00000008090b7221 */ /* 0x040fe20000000000 */
[----:B------:R-:W-:Y:S01]  /*03e0*/  FSETP.GTU.AND P2, PT, R9, RZ, PT ;  /* 0x000000ff0900720b */ /* 0x000fe20003f4c000 */
[----:B------:R0:W-:Y:S01]  /*03f0*/  @!P0 STG.E desc[UR4][R2.64], R13 ;  /* 0x0000000d02008986 */ /* 0x0001e2000c101904 */
[----:B------:R-:W-:-:S03]  /*0400*/  LEA.HI.X.SX32 R7, R7, UR7, 0x1, P1 ;  /* 0x0000000707077c11 */ /* 0x000fc600088f0eff */
[----:B------:R0:W-:Y:S01]  /*0410*/  @!P0 STG.E desc[UR4][R4.64], R11 ;  /* 0x0000000b04008986 */ /* 0x0001e2000c101904 */
[----:B------:R-:W-:Y:S01]  /*0420*/  SEL R9, RZ, 0x1, P2 ;  /* 0x00000001ff097807 */ /* 0x000fe20001000000 */
[----:B0-----:R-:W-:Y:S06]  /*0430*/  @P0 EXIT ;  /* 0x000000000000094d */ /* 0x001fec0003800000 */
[----:B------:R-:W-:Y:S01]  /*0440*/  STG.E.U8 desc[UR4][R6.64], R9 ;  /* 0x0000000906007986 */ /* 0x000fe2000c101104 */
[----:B------:R-:W-:Y:S05]  /*0450*/  EXIT ;  /* 0x000000000000794d */ /* 0x000fea0003800000 */
.L_x_0:
[----:B------:R-:W-:-:S00]  /*0460*/  BRA `(.L_x_0) ;  /* 0xfffffffc00fc7947 */ /* 0x000fc0000383ffff */
[----:B------:R-:W-:-:S00]  /*0470*/  NOP ;  /* 0x0000000000007918 */ /* 0x000fc00000000000 */
        /* <DEDUP_REMOVED lines=8> */
.L_x_1:


//--------------------- .nv.global.init           --------------------------
	.section	.nv.global.init,"aw",@progbits
.nv.global.init:
	.type		_$_str,@object
	.size		_$_str,(_$_str_$_2 - _$_str)
_$_str:
        /*0000*/ 	.byte	0x5f, 0x5f, 0x43, 0x55, 0x44, 0x41, 0x5f, 0x46, 0x54, 0x5a, 0x00
	.type		_$_str_$_2,@object
	.size		_$_str_$_2,(.L_1 - _$_str_$_2)
_$_str_$_2:
        /*000b*/ 	.byte	0x5f, 0x5f, 0x43, 0x55, 0x44, 0x41, 0x5f, 0x50, 0x52, 0x45, 0x43, 0x5f, 0x53, 0x51, 0x52, 0x54
        /*001b*/ 	.byte	0x00
.L_1:


//--------------------- .nv.constant0.triton_poi_fused__native_batch_norm_legit_no_training_add_convolution_relu_threshold_backward_2 --------------------------
	.section	.nv.constant0.triton_poi_fused__native_batch_norm_legit_no_training_add_convolution_relu_threshold_backward_2,"a",@progbits
	.sectionflags	@""
	.align	4
.nv.constant0.triton_poi_fused__native_batch_norm_legit_no_training_add_convolution_relu_threshold_backward_2:
	.zero		604
